//
// Generated by NVIDIA NVVM Compiler
//
// Compiler Build ID: CL-36424714
// Cuda compilation tools, release 13.0, V13.0.88
// Based on NVVM 20.0.0
//

.version 9.0
.target sm_100
.address_size 64

	// .globl	_Z7mat_mulPdS_S_i

.visible .entry _Z7mat_mulPdS_S_i(
	.param .u64 .ptr .align 1 _Z7mat_mulPdS_S_i_param_0,
	.param .u64 .ptr .align 1 _Z7mat_mulPdS_S_i_param_1,
	.param .u64 .ptr .align 1 _Z7mat_mulPdS_S_i_param_2,
	.param .u32 _Z7mat_mulPdS_S_i_param_3
)
{
	.reg .pred 	%p<15>;
	.reg .b32 	%r<80>;
	.reg .b64 	%rd<58>;
	.reg .b64 	%fd<56>;

	ld.param.u64 	%rd4, [_Z7mat_mulPdS_S_i_param_0];
	ld.param.u64 	%rd5, [_Z7mat_mulPdS_S_i_param_1];
	ld.param.u64 	%rd6, [_Z7mat_mulPdS_S_i_param_2];
	ld.param.u32 	%r46, [_Z7mat_mulPdS_S_i_param_3];
	cvta.to.global.u64 	%rd1, %rd6;
	cvta.to.global.u64 	%rd2, %rd5;
	mov.u32 	%r1, %ctaid.x;
	mov.u32 	%r2, %tid.x;
	setp.lt.s32 	%p1, %r46, 1;
	@%p1 bra 	$L__BB0_17;
	cvta.to.global.u64 	%rd7, %rd4;
	mul.lo.s32 	%r3, %r46, %r1;
	add.s32 	%r48, %r3, %r2;
	mul.wide.u32 	%rd8, %r48, 8;
	add.s64 	%rd3, %rd7, %rd8;
	add.s32 	%r4, %r46, -1;
	and.b32  	%r5, %r46, 7;
	and.b32  	%r6, %r46, 3;
	and.b32  	%r7, %r46, 2147483640;
	neg.s32 	%r8, %r7;
	shl.b32 	%r9, %r46, 3;
	shl.b32 	%r49, %r46, 2;
	add.s32 	%r10, %r2, %r49;
	mad.lo.s32 	%r11, %r46, 5, %r2;
	mov.b32 	%r65, 0;
	cvt.u64.u32 	%rd47, %r3;
$L__BB0_2:
	mov.b32 	%r66, 0;
$L__BB0_3:
	setp.ne.s32 	%p2, %r1, %r65;
	setp.ne.s32 	%p3, %r2, %r66;
	or.pred  	%p4, %p2, %p3;
	@%p4 bra 	$L__BB0_15;
	setp.lt.u32 	%p5, %r4, 7;
	mov.b64 	%rd9, 0;
	st.global.u64 	[%rd3], %rd9;
	mov.b32 	%r78, 0;
	mov.f64 	%fd53, 0d0000000000000000;
	@%p5 bra 	$L__BB0_7;
	mad.lo.s32 	%r73, %r46, 3, %r2;
	mad.lo.s32 	%r70, %r46, 6, %r2;
	shl.b32 	%r52, %r46, 1;
	add.s32 	%r74, %r2, %r52;
	mad.lo.s32 	%r69, %r46, 7, %r2;
	add.s32 	%r75, %r2, %r46;
	mov.f64 	%fd53, 0d0000000000000000;
	mov.u32 	%r67, %r3;
	mov.u32 	%r68, %r2;
	mov.u32 	%r71, %r11;
	mov.u32 	%r72, %r10;
	mov.u32 	%r76, %r8;
$L__BB0_6:
	.pragma "nounroll";
	mul.wide.u32 	%rd10, %r67, 8;
	add.s64 	%rd11, %rd2, %rd10;
	ld.global.f64 	%fd10, [%rd11];
	mul.wide.u32 	%rd12, %r68, 8;
	add.s64 	%rd13, %rd1, %rd12;
	ld.global.f64 	%fd11, [%rd13];
	fma.rn.f64 	%fd12, %fd10, %fd11, %fd53;
	st.global.f64 	[%rd3], %fd12;
	ld.global.f64 	%fd13, [%rd11+8];
	mul.wide.u32 	%rd14, %r75, 8;
	add.s64 	%rd15, %rd1, %rd14;
	ld.global.f64 	%fd14, [%rd15];
	fma.rn.f64 	%fd15, %fd13, %fd14, %fd12;
	st.global.f64 	[%rd3], %fd15;
	ld.global.f64 	%fd16, [%rd11+16];
	mul.wide.u32 	%rd16, %r74, 8;
	add.s64 	%rd17, %rd1, %rd16;
	ld.global.f64 	%fd17, [%rd17];
	fma.rn.f64 	%fd18, %fd16, %fd17, %fd15;
	st.global.f64 	[%rd3], %fd18;
	ld.global.f64 	%fd19, [%rd11+24];
	mul.wide.u32 	%rd18, %r73, 8;
	add.s64 	%rd19, %rd1, %rd18;
	ld.global.f64 	%fd20, [%rd19];
	fma.rn.f64 	%fd21, %fd19, %fd20, %fd18;
	st.global.f64 	[%rd3], %fd21;
	ld.global.f64 	%fd22, [%rd11+32];
	mul.wide.u32 	%rd20, %r72, 8;
	add.s64 	%rd21, %rd1, %rd20;
	ld.global.f64 	%fd23, [%rd21];
	fma.rn.f64 	%fd24, %fd22, %fd23, %fd21;
	st.global.f64 	[%rd3], %fd24;
	ld.global.f64 	%fd25, [%rd11+40];
	mul.wide.u32 	%rd22, %r71, 8;
	add.s64 	%rd23, %rd1, %rd22;
	ld.global.f64 	%fd26, [%rd23];
	fma.rn.f64 	%fd27, %fd25, %fd26, %fd24;
	st.global.f64 	[%rd3], %fd27;
	ld.global.f64 	%fd28, [%rd11+48];
	mul.wide.u32 	%rd24, %r70, 8;
	add.s64 	%rd25, %rd1, %rd24;
	ld.global.f64 	%fd29, [%rd25];
	fma.rn.f64 	%fd30, %fd28, %fd29, %fd27;
	st.global.f64 	[%rd3], %fd30;
	ld.global.f64 	%fd31, [%rd11+56];
	mul.wide.u32 	%rd26, %r69, 8;
	add.s64 	%rd27, %rd1, %rd26;
	ld.global.f64 	%fd32, [%rd27];
	fma.rn.f64 	%fd53, %fd31, %fd32, %fd30;
	st.global.f64 	[%rd3], %fd53;
	add.s32 	%r76, %r76, 8;
	add.s32 	%r75, %r75, %r9;
	add.s32 	%r74, %r74, %r9;
	add.s32 	%r73, %r73, %r9;
	add.s32 	%r72, %r72, %r9;
	add.s32 	%r71, %r71, %r9;
	add.s32 	%r70, %r70, %r9;
	add.s32 	%r69, %r69, %r9;
	add.s32 	%r68, %r68, %r9;
	add.s32 	%r67, %r67, 8;
	setp.ne.s32 	%p6, %r76, 0;
	mov.u32 	%r78, %r7;
	@%p6 bra 	$L__BB0_6;
$L__BB0_7:
	setp.eq.s32 	%p7, %r5, 0;
	@%p7 bra 	$L__BB0_15;
	add.s32 	%r53, %r5, -1;
	setp.lt.u32 	%p8, %r53, 3;
	@%p8 bra 	$L__BB0_10;
	add.s32 	%r54, %r78, %r3;
	mad.lo.s32 	%r55, %r78, %r46, %r2;
	mul.wide.u32 	%rd28, %r54, 8;
	add.s64 	%rd29, %rd2, %rd28;
	ld.global.f64 	%fd33, [%rd29];
	mul.wide.u32 	%rd30, %r55, 8;
	add.s64 	%rd31, %rd1, %rd30;
	ld.global.f64 	%fd34, [%rd31];
	fma.rn.f64 	%fd35, %fd33, %fd34, %fd53;
	st.global.f64 	[%rd3], %fd35;
	add.s32 	%r56, %r55, %r46;
	cvt.u64.u32 	%rd33, %r78;
	add.s64 	%rd34, %rd33, %rd47;
	shl.b64 	%rd35, %rd34, 3;
	add.s64 	%rd36, %rd2, %rd35;
	ld.global.f64 	%fd36, [%rd36+8];
	mul.wide.u32 	%rd37, %r56, 8;
	add.s64 	%rd38, %rd1, %rd37;
	ld.global.f64 	%fd37, [%rd38];
	fma.rn.f64 	%fd38, %fd36, %fd37, %fd35;
	st.global.f64 	[%rd3], %fd38;
	add.s32 	%r57, %r56, %r46;
	ld.global.f64 	%fd39, [%rd36+16];
	mul.wide.u32 	%rd39, %r57, 8;
	add.s64 	%rd40, %rd1, %rd39;
	ld.global.f64 	%fd40, [%rd40];
	fma.rn.f64 	%fd41, %fd39, %fd40, %fd38;
	st.global.f64 	[%rd3], %fd41;
	add.s32 	%r58, %r57, %r46;
	ld.global.f64 	%fd42, [%rd36+24];
	mul.wide.u32 	%rd41, %r58, 8;
	add.s64 	%rd42, %rd1, %rd41;
	ld.global.f64 	%fd43, [%rd42];
	fma.rn.f64 	%fd53, %fd42, %fd43, %fd41;
	st.global.f64 	[%rd3], %fd53;
	add.s32 	%r78, %r78, 4;
$L__BB0_10:
	setp.eq.s32 	%p9, %r6, 0;
	@%p9 bra 	$L__BB0_15;
	setp.eq.s32 	%p10, %r6, 1;
	@%p10 bra 	$L__BB0_13;
	add.s32 	%r59, %r78, %r3;
	mad.lo.s32 	%r60, %r78, %r46, %r2;
	mul.wide.u32 	%rd43, %r59, 8;
	add.s64 	%rd44, %rd2, %rd43;
	ld.global.f64 	%fd44, [%rd44];
	mul.wide.u32 	%rd45, %r60, 8;
	add.s64 	%rd46, %rd1, %rd45;
	ld.global.f64 	%fd45, [%rd46];
	fma.rn.f64 	%fd46, %fd44, %fd45, %fd53;
	st.global.f64 	[%rd3], %fd46;
	add.s32 	%r61, %r60, %r46;
	cvt.u64.u32 	%rd48, %r78;
	add.s64 	%rd49, %rd48, %rd47;
	shl.b64 	%rd50, %rd49, 3;
	add.s64 	%rd51, %rd2, %rd50;
	ld.global.f64 	%fd47, [%rd51+8];
	mul.wide.u32 	%rd52, %r61, 8;
	add.s64 	%rd53, %rd1, %rd52;
	ld.global.f64 	%fd48, [%rd53];
	fma.rn.f64 	%fd53, %fd47, %fd48, %fd46;
	st.global.f64 	[%rd3], %fd53;
	add.s32 	%r78, %r78, 2;
$L__BB0_13:
	and.b32  	%r62, %r46, 1;
	setp.eq.b32 	%p11, %r62, 1;
	not.pred 	%p12, %p11;
	@%p12 bra 	$L__BB0_15;
	add.s32 	%r63, %r78, %r3;
	mad.lo.s32 	%r64, %r78, %r46, %r2;
	mul.wide.u32 	%rd54, %r63, 8;
	add.s64 	%rd55, %rd2, %rd54;
	ld.global.f64 	%fd49, [%rd55];
	mul.wide.u32 	%rd56, %r64, 8;
	add.s64 	%rd57, %rd1, %rd56;
	ld.global.f64 	%fd50, [%rd57];
	fma.rn.f64 	%fd51, %fd49, %fd50, %fd53;
	st.global.f64 	[%rd3], %fd51;
$L__BB0_15:
	add.s32 	%r66, %r66, 1;
	setp.ne.s32 	%p13, %r66, %r46;
	@%p13 bra 	$L__BB0_3;
	add.s32 	%r65, %r65, 1;
	setp.ne.s32 	%p14, %r65, %r46;
	@%p14 bra 	$L__BB0_2;
$L__BB0_17:
	ret;

}


// ===== COMPILED SASS (sm_100) =====

	.target	sm_100

	.elftype	@"ET_EXEC"


//--------------------- .note.nv.tkinfo           --------------------------
	.section	.note.nv.tkinfo,"",@"SHT_NOTE"
	.sectionflags	@"SHF_NOTE_NV_TKINFO"
	.tkinfo
        /*0018*/ 	.word	0x00000002
        /*0030*/ 	.string	""
        /*0030*/ 	.string	"ptxas"
        /*0030*/ 	.string	"Cuda compilation tools, release 13.0, V13.0.88"
        /*0030*/ 	.string	"Build cuda_13.0.r13.0/compiler.36424714_0"
        /*0030*/ 	.string	"-arch sm_100 -m 64 "



//--------------------- .note.nv.cuinfo           --------------------------
	.section	.note.nv.cuinfo,"",@"SHT_NOTE"
	.sectionflags	@"SHF_NOTE_NV_CUINFO"
        /*0018*/ 	.short	0x0002
        /*001a*/ 	.short	0x0064
        /*001c*/ 	.short	0x0082
	.zero		2


//--------------------- .nv.info                  --------------------------
	.section	.nv.info,"",@"SHT_CUDA_INFO"
	.align	4


	//----- nvinfo : EIATTR_REGCOUNT
	.align		4
        /*0000*/ 	.byte	0x04, 0x2f
        /*0002*/ 	.short	(.L_1 - .L_0)
	.align		4
.L_0:
        /*0004*/ 	.word	index@(_Z7mat_mulPdS_S_i)
        /*0008*/ 	.word	0x00000020


	//----- nvinfo : EIATTR_FRAME_SIZE
	.align		4
.L_1:
        /*000c*/ 	.byte	0x04, 0x11
        /*000e*/ 	.short	(.L_3 - .L_2)
	.align		4
.L_2:
        /*0010*/ 	.word	index@(_Z7mat_mulPdS_S_i)
        /*0014*/ 	.word	0x00000000


	//----- nvinfo : EIATTR_MIN_STACK_SIZE
	.align		4
.L_3:
        /*0018*/ 	.byte	0x04, 0x12
        /*001a*/ 	.short	(.L_5 - .L_4)
	.align		4
.L_4:
        /*001c*/ 	.word	index@(_Z7mat_mulPdS_S_i)
        /*0020*/ 	.word	0x00000000
.L_5:


//--------------------- .nv.compat                --------------------------
	.section	.nv.compat,"",@"SHT_CUDA_COMPAT_INFO"
	.align	4
        /*0000*/ 	.byte	0x02, 0x09, 0x00, 0x00, 0x02, 0x02, 0x01, 0x00, 0x02, 0x05, 0x05, 0x00, 0x03, 0x07, 0x01, 0x01
        /*0010*/ 	.byte	0x02, 0x03, 0x00, 0x00, 0x02, 0x06, 0x01, 0x00, 0x04, 0x0b, 0x08, 0x00, 0x01, 0x00, 0x00, 0x00
        /*0020*/ 	.byte	0x00, 0x00, 0x00, 0x00


//--------------------- .nv.info._Z7mat_mulPdS_S_i --------------------------
	.section	.nv.info._Z7mat_mulPdS_S_i,"",@"SHT_CUDA_INFO"
	.sectionflags	@""
	.align	4


	//----- nvinfo : EIATTR_CUDA_API_VERSION
	.align		4
        /*0000*/ 	.byte	0x04, 0x37
        /*0002*/ 	.short	(.L_7 - .L_6)
.L_6:
        /*0004*/ 	.word	0x00000082


	//----- nvinfo : EIATTR_KPARAM_INFO
	.align		4
.L_7:
        /*0008*/ 	.byte	0x04, 0x17
        /*000a*/ 	.short	(.L_9 - .L_8)
.L_8:
        /*000c*/ 	.word	0x00000000
        /*0010*/ 	.short	0x0003
        /*0012*/ 	.short	0x0018
        /*0014*/ 	.byte	0x00, 0xf0, 0x11, 0x00


	//----- nvinfo : EIATTR_KPARAM_INFO
	.align		4
.L_9:
        /*0018*/ 	.byte	0x04, 0x17
        /*001a*/ 	.short	(.L_11 - .L_10)
.L_10:
        /*001c*/ 	.word	0x00000000
        /*0020*/ 	.short	0x0002
        /*0022*/ 	.short	0x0010
        /*0024*/ 	.byte	0x00, 0xf5, 0x21, 0x00


	//----- nvinfo : EIATTR_KPARAM_INFO
	.align		4
.L_11:
        /*0028*/ 	.byte	0x04, 0x17
        /*002a*/ 	.short	(.L_13 - .L_12)
.L_12:
        /*002c*/ 	.word	0x00000000
        /*0030*/ 	.short	0x0001
        /*0032*/ 	.short	0x0008
        /*0034*/ 	.byte	0x00, 0xf5, 0x21, 0x00


	//----- nvinfo : EIATTR_KPARAM_INFO
	.align		4
.L_13:
        /*0038*/ 	.byte	0x04, 0x17
        /*003a*/ 	.short	(.L_15 - .L_14)
.L_14:
        /*003c*/ 	.word	0x00000000
        /*0040*/ 	.short	0x0000
        /*0042*/ 	.short	0x0000
        /*0044*/ 	.byte	0x00, 0xf5, 0x21, 0x00


	//----- nvinfo : EIATTR_SPARSE_MMA_MASK
	.align		4
.L_15:
        /*0048*/ 	.byte	0x03, 0x50
        /*004a*/ 	.short	0x0000


	//----- nvinfo : EIATTR_MAXREG_COUNT
	.align		4
        /*004c*/ 	.byte	0x03, 0x1b
        /*004e*/ 	.short	0x00ff


	//----- nvinfo : EIATTR_MERCURY_ISA_VERSION
	.align		4
        /*0050*/ 	.byte	0x03, 0x5f
        /*0052*/ 	.short	0x0101


	//----- nvinfo : EIATTR_VRC_CTA_INIT_COUNT
	.align		4
        /*0054*/ 	.byte	0x02, 0x4a
	.zero		1
	.zero		1


	//----- nvinfo : EIATTR_EXIT_INSTR_OFFSETS
	.align		4
        /*0058*/ 	.byte	0x04, 0x1c
        /*005a*/ 	.short	(.L_17 - .L_16)


	//   ....[0]....
.L_16:
        /*005c*/ 	.word	0x00000030


	//   ....[1]....
        /*0060*/ 	.word	0x00000b60


	//----- nvinfo : EIATTR_CRS_STACK_SIZE
	.align		4
.L_17:
        /*0064*/ 	.byte	0x04, 0x1e
        /*0066*/ 	.short	(.L_19 - .L_18)
.L_18:
        /*0068*/ 	.word	0x00000000


	//----- nvinfo : EIATTR_CBANK_PARAM_SIZE
	.align		4
.L_19:
        /*006c*/ 	.byte	0x03, 0x19
        /*006e*/ 	.short	0x001c


	//----- nvinfo : EIATTR_PARAM_CBANK
	.align		4
        /*0070*/ 	.byte	0x04, 0x0a
        /*0072*/ 	.short	(.L_21 - .L_20)
	.align		4
.L_20:
        /*0074*/ 	.word	index@(.nv.constant0._Z7mat_mulPdS_S_i)
        /*0078*/ 	.short	0x0380
        /*007a*/ 	.short	0x001c


	//----- nvinfo : EIATTR_SW_WAR
	.align		4
.L_21:
        /*007c*/ 	.byte	0x04, 0x36
        /*007e*/ 	.short	(.L_23 - .L_22)
.L_22:
        /*0080*/ 	.word	0x00000008
.L_23:


//--------------------- .nv.callgraph             --------------------------
	.section	.nv.callgraph,"",@"SHT_CUDA_CALLGRAPH"
	.align	4
	.sectionentsize	8
	.align		4
        /*0000*/ 	.word	0x00000000
	.align		4
        /*0004*/ 	.word	0xffffffff
	.align		4
        /*0008*/ 	.word	0x00000000
	.align		4
        /*000c*/ 	.word	0xfffffffe
	.align		4
        /*0010*/ 	.word	0x00000000
	.align		4
        /*0014*/ 	.word	0xfffffffd
	.align		4
        /*0018*/ 	.word	0x00000000
	.align		4
        /*001c*/ 	.word	0xfffffffc


//--------------------- .text._Z7mat_mulPdS_S_i   --------------------------
	.section	.text._Z7mat_mulPdS_S_i,"ax",@progbits
	.align	128
        .global         _Z7mat_mulPdS_S_i
        .type           _Z7mat_mulPdS_S_i,@function
        .size           _Z7mat_mulPdS_S_i,(.L_x_9 - _Z7mat_mulPdS_S_i)
        .other          _Z7mat_mulPdS_S_i,@"STO_CUDA_ENTRY STV_DEFAULT"
_Z7mat_mulPdS_S_i:
.text._Z7mat_mulPdS_S_i:
[----:B------:R-:W-:Y:S08]  /*0000*/  LDC R1, c[0x0][0x37c] ;  /* 0x0000df00ff017b82 */ /* 0x000ff00000000800 */
[----:B------:R-:W0:Y:S02]  /*0010*/  LDC R2, c[0x0][0x398] ;  /* 0x0000e600ff027b82 */ /* 0x000e240000000800 */
[----:B0-----:R-:W-:-:S13]  /*0020*/  ISETP.GE.AND P0, PT, R2, 0x1, PT ;  /* 0x000000010200780c */ /* 0x001fda0003f06270 */
[----:B------:R-:W-:Y:S05]  /*0030*/  @!P0 EXIT ;  /* 0x000000000000894d */ /* 0x000fea0003800000 */
[----:B------:R-:W0:Y:S01]  /*0040*/  S2R R3, SR_TID.X ;  /* 0x0000000000037919 */ /* 0x000e220000002100 */
[----:B------:R-:W1:Y:S01]  /*0050*/  S2UR UR8, SR_CTAID.X ;  /* 0x00000000000879c3 */ /* 0x000e620000002500 */
[----:B------:R-:W-:Y:S01]  /*0060*/  IADD3 R4, PT, PT, R2, -0x1, RZ ;  /* 0xffffffff02047810 */ /* 0x000fe20007ffe0ff */
[----:B------:R-:W2:Y:S03]  /*0070*/  LDCU.64 UR10, c[0x0][0x358] ;  /* 0x00006b00ff0a77ac */ /* 0x000ea60008000a00 */
[----:B------:R-:W-:-:S03]  /*0080*/  ISETP.GE.U32.AND P1, PT, R4, 0x7, PT ;  /* 0x000000070400780c */ /* 0x000fc60003f26070 */
[----:B------:R-:W3:Y:S01]  /*0090*/  LDC.64 R12, c[0x0][0x380] ;  /* 0x0000e000ff0c7b82 */ /* 0x000ee20000000a00 */
[C---:B-1----:R-:W-:Y:S01]  /*00a0*/  IMAD R0, R2.reuse, UR8, RZ ;  /* 0x0000000802007c24 */ /* 0x042fe2000f8e02ff */
[----:B------:R-:W-:-:S03]  /*00b0*/  LOP3.LUT R2, R2, 0x7ffffff8, RZ, 0xc0, !PT ;  /* 0x7ffffff802027812 */ /* 0x000fc600078ec0ff */
[----:B0-----:R-:W-:-:S04]  /*00c0*/  IMAD.IADD R3, R0, 0x1, R3 ;  /* 0x0000000100037824 */ /* 0x001fc800078e0203 */
[----:B---3--:R-:W-:-:S04]  /*00d0*/  IMAD.WIDE.U32 R12, R3, 0x8, R12 ;  /* 0x00000008030c7825 */ /* 0x008fc800078e000c */
[----:B--2---:R-:W-:-:S07]  /*00e0*/  HFMA2 R3, -RZ, RZ, 0, 0 ;  /* 0x00000000ff037431 */ /* 0x004fce00000001ff */
.L_x_7:
[----:B01234-:R-:W-:-:S05]  /*00f0*/  UMOV UR4, URZ ;  /* 0x000000ff00047c82 */ /* 0x01ffca0008000000 */
.L_x_6:
[----:B0-----:R-:W0:Y:S01]  /*0100*/  S2R R25, SR_TID.X ;  /* 0x0000000000197919 */ /* 0x001e220000002100 */
[----:B-1----:R-:W1:Y:S01]  /*0110*/  LDC R4, c[0x0][0x398] ;  /* 0x0000e600ff047b82 */ /* 0x002e620000000800 */
[----:B------:R-:W-:Y:S01]  /*0120*/  BSSY.RECONVERGENT B0, `(.L_x_0) ;  /* 0x000009f000007945 */ /* 0x000fe20003800200 */
[----:B0-----:R-:W-:Y:S01]  /*0130*/  ISETP.NE.AND P0, PT, R25, UR4, PT ;  /* 0x0000000419007c0c */ /* 0x001fe2000bf05270 */
[----:B------:R-:W-:-:S03]  /*0140*/  UIADD3 UR4, UPT, UPT, UR4, 0x1, URZ ;  /* 0x0000000104047890 */ /* 0x000fc6000fffe0ff */
[----:B------:R-:W-:-:S03]  /*0150*/  ISETP.NE.OR P0, PT, R3, UR8, P0 ;  /* 0x0000000803007c0c */ /* 0x000fc60008705670 */
[----:B-1----:R-:W-:-:S10]  /*0160*/  ISETP.NE.AND P2, PT, R4, UR4, PT ;  /* 0x0000000404007c0c */ /* 0x002fd4000bf45270 */
[----:B--234-:R-:W-:Y:S05]  /*0170*/  @P0 BRA `(.L_x_1) ;  /* 0x0000000800640947 */ /* 0x01cfea0003800000 */
[----:B------:R0:W-:Y:S01]  /*0180*/  STG.E.64 desc[UR10][R12.64], RZ ;  /* 0x000000ff0c007986 */ /* 0x0001e2000c101b0a */
[----:B------:R-:W-:Y:S01]  /*0190*/  IMAD.MOV.U32 R7, RZ, RZ, RZ ;  /* 0x000000ffff077224 */ /* 0x000fe200078e00ff */
[----:B------:R-:W-:Y:S01]  /*01a0*/  CS2R R20, SRZ ;  /* 0x0000000000147805 */ /* 0x000fe2000001ff00 */
[----:B------:R-:W-:Y:S06]  /*01b0*/  @!P1 BRA `(.L_x_2) ;  /* 0x00000004000c9947 */ /* 0x000fec0003800000 */
[----:B------:R-:W1:Y:S01]  /*01c0*/  LDC R10, c[0x0][0x398] ;  /* 0x0000e600ff0a7b82 */ /* 0x000e620000000800 */
[C-C-:B------:R-:W-:Y:S01]  /*01d0*/  IMAD R11, R4.reuse, 0x3, R25.reuse ;  /* 0x00000003040b7824 */ /* 0x140fe200078e0219 */
[CC--:B------:R-:W-:Y:S01]  /*01e0*/  LEA R27, R4.reuse, R25.reuse, 0x1 ;  /* 0x00000019041b7211 */ /* 0x0c0fe200078e08ff */
[--C-:B------:R-:W-:Y:S01]  /*01f0*/  IMAD R6, R4, 0x6, R25.reuse ;  /* 0x0000000604067824 */ /* 0x100fe200078e0219 */
[----:B------:R-:W-:Y:S01]  /*0200*/  IADD3 R5, PT, PT, -R2, RZ, RZ ;  /* 0x000000ff02057210 */ /* 0x000fe20007ffe1ff */
[--C-:B------:R-:W-:Y:S01]  /*0210*/  IMAD R9, R4, 0x7, R25.reuse ;  /* 0x0000000704097824 */ /* 0x100fe200078e0219 */
[----:B------:R-:W-:Y:S01]  /*0220*/  CS2R R20, SRZ ;  /* 0x0000000000147805 */ /* 0x000fe2000001ff00 */
[----:B------:R-:W-:Y:S01]  /*0230*/  IMAD.IADD R8, R25, 0x1, R4 ;  /* 0x0000000119087824 */ /* 0x000fe200078e0204 */
[C---:B-1----:R-:W-:Y:S01]  /*0240*/  LEA R7, R10.reuse, R25, 0x2 ;  /* 0x000000190a077211 */ /* 0x042fe200078e10ff */
[----:B------:R-:W-:Y:S02]  /*0250*/  IMAD R29, R10, 0x5, R25 ;  /* 0x000000050a1d7824 */ /* 0x000fe400078e0219 */
[----:B------:R-:W-:-:S07]  /*0260*/  IMAD.MOV.U32 R10, RZ, RZ, R0 ;  /* 0x000000ffff0a7224 */ /* 0x000fce00078e0000 */
.L_x_3:
[----:B-1----:R-:W1:Y:S08]  /*0270*/  LDC.64 R14, c[0x0][0x390] ;  /* 0x0000e400ff0e7b82 */ /* 0x002e700000000a00 */
[----:B------:R-:W2:Y:S01]  /*0280*/  LDC.64 R16, c[0x0][0x388] ;  /* 0x0000e200ff107b82 */ /* 0x000ea20000000a00 */
[----:B-1----:R-:W-:-:S06]  /*0290*/  IMAD.WIDE.U32 R22, R25, 0x8, R14 ;  /* 0x0000000819167825 */ /* 0x002fcc00078e000e */
[----:B------:R-:W3:Y:S01]  /*02a0*/  LDG.E.64 R22, desc[UR10][R22.64] ;  /* 0x0000000a16167981 */ /* 0x000ee2000c1e1b00 */
[----:B--2---:R-:W-:-:S05]  /*02b0*/  IMAD.WIDE.U32 R16, R10, 0x8, R16 ;  /* 0x000000080a107825 */ /* 0x004fca00078e0010 */
[----:B------:R-:W3:Y:S02]  /*02c0*/  LDG.E.64 R18, desc[UR10][R16.64] ;  /* 0x0000000a10127981 */ /* 0x000ee4000c1e1b00 */
[----:B---3--:R-:W-:Y:S01]  /*02d0*/  DFMA R22, R18, R22, R20 ;  /* 0x000000161216722b */ /* 0x008fe20000000014 */
[----:B------:R-:W-:-:S06]  /*02e0*/  IMAD.WIDE.U32 R20, R8, 0x8, R14 ;  /* 0x0000000808147825 */ /* 0x000fcc00078e000e */
[----:B------:R1:W-:Y:S04]  /*02f0*/  STG.E.64 desc[UR10][R12.64], R22 ;  /* 0x000000160c007986 */ /* 0x0003e8000c101b0a */
[----:B------:R-:W2:Y:S04]  /*0300*/  LDG.E.64 R20, desc[UR10][R20.64] ;  /* 0x0000000a14147981 */ /* 0x000ea8000c1e1b00 */
[----:B------:R-:W2:Y:S02]  /*0310*/  LDG.E.64 R18, desc[UR10][R16.64+0x8] ;  /* 0x0000080a10127981 */ /* 0x000ea4000c1e1b00 */
[----:B--2---:R-:W-:Y:S01]  /*0320*/  DFMA R20, R18, R20, R22 ;  /* 0x000000141214722b */ /* 0x004fe20000000016 */
[----:B------:R-:W-:-:S06]  /*0330*/  IMAD.WIDE.U32 R18, R27, 0x8, R14 ;  /* 0x000000081b127825 */ /* 0x000fcc00078e000e */
[----:B------:R2:W-:Y:S04]  /*0340*/  STG.E.64 desc[UR10][R12.64], R20 ;  /* 0x000000140c007986 */ /* 0x0005e8000c101b0a */
[----:B-1----:R-:W3:Y:S04]  /*0350*/  LDG.E.64 R22, desc[UR10][R18.64] ;  /* 0x0000000a12167981 */ /* 0x002ee8000c1e1b00 */
[----:B------:R-:W3:Y:S02]  /*0360*/  LDG.E.64 R18, desc[UR10][R16.64+0x10] ;  /* 0x0000100a10127981 */ /* 0x000ee4000c1e1b00 */
[----:B---3--:R-:W-:Y:S01]  /*0370*/  DFMA R22, R18, R22, R20 ;  /* 0x000000161216722b */ /* 0x008fe20000000014 */
[----:B--2---:R-:W-:-:S06]  /*0380*/  IMAD.WIDE.U32 R20, R11, 0x8, R14 ;  /* 0x000000080b147825 */ /* 0x004fcc00078e000e */
[----:B------:R1:W-:Y:S04]  /*0390*/  STG.E.64 desc[UR10][R12.64], R22 ;  /* 0x000000160c007986 */ /* 0x0003e8000c101b0a */
[----:B------:R-:W2:Y:S04]  /*03a0*/  LDG.E.64 R20, desc[UR10][R20.64] ;  /* 0x0000000a14147981 */ /* 0x000ea8000c1e1b00 */
[----:B------:R-:W2:Y:S02]  /*03b0*/  LDG.E.64 R18, desc[UR10][R16.64+0x18] ;  /* 0x0000180a10127981 */ /* 0x000ea4000c1e1b00 */
[----:B--2---:R-:W-:Y:S01]  /*03c0*/  DFMA R20, R18, R20, R22 ;  /* 0x000000141214722b */ /* 0x004fe20000000016 */
[----:B-1----:R-:W-:-:S06]  /*03d0*/  IMAD.WIDE.U32 R22, R7, 0x8, R14 ;  /* 0x0000000807167825 */ /* 0x002fcc00078e000e */
[----:B------:R1:W-:Y:S04]  /*03e0*/  STG.E.64 desc[UR10][R12.64], R20 ;  /* 0x000000140c007986 */ /* 0x0003e8000c101b0a */
[----:B------:R-:W2:Y:S04]  /*03f0*/  LDG.E.64 R22, desc[UR10][R22.64] ;  /* 0x0000000a16167981 */ /* 0x000ea8000c1e1b00 */
[----:B------:R-:W2:Y:S02]  /*0400*/  LDG.E.64 R18, desc[UR10][R16.64+0x20] ;  /* 0x0000200a10127981 */ /* 0x000ea4000c1e1b00 */
[----:B--2---:R-:W-:Y:S01]  /*0410*/  DFMA R22, R18, R22, R20 ;  /* 0x000000161216722b */ /* 0x004fe20000000014 */
[----:B------:R-:W-:-:S06]  /*0420*/  IMAD.WIDE.U32 R18, R29, 0x8, R14 ;  /* 0x000000081d127825 */ /* 0x000fcc00078e000e */
[----:B------:R2:W-:Y:S04]  /*0430*/  STG.E.64 desc[UR10][R12.64], R22 ;  /* 0x000000160c007986 */ /* 0x0005e8000c101b0a */
[----:B------:R-:W3:Y:S04]  /*0440*/  LDG.E.64 R18, desc[UR10][R18.64] ;  /* 0x0000000a12127981 */ /* 0x000ee8000c1e1b00 */
[----:B-1----:R-:W3:Y:S02]  /*0450*/  LDG.E.64 R20, desc[UR10][R16.64+0x28] ;  /* 0x0000280a10147981 */ /* 0x002ee4000c1e1b00 */
[----:B---3--:R-:W-:Y:S01]  /*0460*/  DFMA R18, R20, R18, R22 ;  /* 0x000000121412722b */ /* 0x008fe20000000016 */
[----:B------:R-:W-:-:S06]  /*0470*/  IMAD.WIDE.U32 R20, R6, 0x8, R14 ;  /* 0x0000000806147825 */ /* 0x000fcc00078e000e */
[----:B------:R1:W-:Y:S04]  /*0480*/  STG.E.64 desc[UR10][R12.64], R18 ;  /* 0x000000120c007986 */ /* 0x0003e8000c101b0a */
[----:B------:R-:W3:Y:S04]  /*0490*/  LDG.E.64 R20, desc[UR10][R20.64] ;  /* 0x0000000a14147981 */ /* 0x000ee8000c1e1b00 */
[----:B--2---:R-:W3:Y:S01]  /*04a0*/  LDG.E.64 R22, desc[UR10][R16.64+0x30] ;  /* 0x0000300a10167981 */ /* 0x004ee2000c1e1b00 */
[----:B------:R-:W-:Y:S01]  /*04b0*/  IMAD.WIDE.U32 R14, R9, 0x8, R14 ;  /* 0x00000008090e7825 */ /* 0x000fe200078e000e */
[----:B---3--:R-:W-:-:S07]  /*04c0*/  DFMA R22, R22, R20, R18 ;  /* 0x000000141616722b */ /* 0x008fce0000000012 */
[----:B------:R1:W-:Y:S04]  /*04d0*/  STG.E.64 desc[UR10][R12.64], R22 ;  /* 0x000000160c007986 */ /* 0x0003e8000c101b0a */
[----:B------:R-:W2:Y:S04]  /*04e0*/  LDG.E.64 R20, desc[UR10][R16.64+0x38] ;  /* 0x0000380a10147981 */ /* 0x000ea8000c1e1b00 */
[----:B------:R-:W2:Y:S01]  /*04f0*/  LDG.E.64 R14, desc[UR10][R14.64] ;  /* 0x0000000a0e0e7981 */ /* 0x000ea2000c1e1b00 */
[----:B------:R-:W-:-:S04]  /*0500*/  IADD3 R5, PT, PT, R5, 0x8, RZ ;  /* 0x0000000805057810 */ /* 0x000fc80007ffe0ff */
[----:B------:R-:W-:Y:S01]  /*0510*/  ISETP.NE.AND P0, PT, R5, RZ, PT ;  /* 0x000000ff0500720c */ /* 0x000fe20003f05270 */
[----:B------:R-:W-:Y:S01]  /*0520*/  IMAD R8, R4, 0x8, R8 ;  /* 0x0000000804087824 */ /* 0x000fe200078e0208 */
[----:B------:R-:W-:Y:S01]  /*0530*/  IADD3 R10, PT, PT, R10, 0x8, RZ ;  /* 0x000000080a0a7810 */ /* 0x000fe20007ffe0ff */
[C---:B------:R-:W-:Y:S01]  /*0540*/  IMAD R7, R4.reuse, 0x8, R7 ;  /* 0x0000000804077824 */ /* 0x040fe200078e0207 */
[C---:B------:R-:W-:Y:S01]  /*0550*/  LEA R27, R4.reuse, R27, 0x3 ;  /* 0x0000001b041b7211 */ /* 0x040fe200078e18ff */
[C---:B------:R-:W-:Y:S01]  /*0560*/  IMAD R9, R4.reuse, 0x8, R9 ;  /* 0x0000000804097824 */ /* 0x040fe200078e0209 */
[C---:B------:R-:W-:Y:S02]  /*0570*/  LEA R11, R4.reuse, R11, 0x3 ;  /* 0x0000000b040b7211 */ /* 0x040fe400078e18ff */
[C---:B------:R-:W-:Y:S02]  /*0580*/  LEA R29, R4.reuse, R29, 0x3 ;  /* 0x0000001d041d7211 */ /* 0x040fe400078e18ff */
[----:B------:R-:W-:-:S02]  /*0590*/  LEA R6, R4, R6, 0x3 ;  /* 0x0000000604067211 */ /* 0x000fc400078e18ff */
[----:B------:R-:W-:Y:S01]  /*05a0*/  LEA R25, R4, R25, 0x3 ;  /* 0x0000001904197211 */ /* 0x000fe200078e18ff */
[----:B--2---:R-:W-:-:S07]  /*05b0*/  DFMA R20, R20, R14, R22 ;  /* 0x0000000e1414722b */ /* 0x004fce0000000016 */
[----:B------:R1:W-:Y:S01]  /*05c0*/  STG.E.64 desc[UR10][R12.64], R20 ;  /* 0x000000140c007986 */ /* 0x0003e2000c101b0a */
[----:B------:R-:W-:Y:S05]  /*05d0*/  @P0 BRA `(.L_x_3) ;  /* 0xfffffffc00240947 */ /* 0x000fea000383ffff */
[----:B------:R-:W-:-:S07]  /*05e0*/  MOV R7, R2 ;  /* 0x0000000200077202 */ /* 0x000fce0000000f00 */
.L_x_2:
[----:B------:R-:W2:Y:S02]  /*05f0*/  LDCU UR5, c[0x0][0x398] ;  /* 0x00007300ff0577ac */ /* 0x000ea40008000800 */
[----:B--2---:R-:W-:-:S04]  /*0600*/  ULOP3.LUT UR6, UR5, 0x7, URZ, 0xc0, !UPT ;  /* 0x0000000705067892 */ /* 0x004fc8000f8ec0ff */
[----:B------:R-:W-:-:S09]  /*0610*/  UISETP.NE.AND UP0, UPT, UR6, URZ, UPT ;  /* 0x000000ff0600728c */ /* 0x000fd2000bf05270 */
[----:B------:R-:W-:Y:S05]  /*0620*/  BRA.U !UP0, `(.L_x_1) ;  /* 0x0000000508387547 */ /* 0x000fea000b800000 */
[----:B------:R-:W2:Y:S01]  /*0630*/  S2R R5, SR_TID.X ;  /* 0x0000000000057919 */ /* 0x000ea20000002100 */
[----:B------:R-:W-:Y:S02]  /*0640*/  ULOP3.LUT UR7, UR5, 0x3, URZ, 0xc0, !UPT ;  /* 0x0000000305077892 */ /* 0x000fe4000f8ec0ff */
[----:B------:R-:W-:Y:S02]  /*0650*/  UIADD3 UR5, UPT, UPT, UR6, -0x1, URZ ;  /* 0xffffffff06057890 */ /* 0x000fe4000fffe0ff */
[----:B------:R-:W-:Y:S02]  /*0660*/  UISETP.NE.AND UP1, UPT, UR7, URZ, UPT ;  /* 0x000000ff0700728c */ /* 0x000fe4000bf25270 */
[----:B------:R-:W-:-:S09]  /*0670*/  UISETP.GE.U32.AND UP0, UPT, UR5, 0x3, UPT ;  /* 0x000000030500788c */ /* 0x000fd2000bf06070 */
[----:B------:R-:W-:Y:S05]  /*0680*/  BRA.U !UP0, `(.L_x_4) ;  /* 0x0000000108887547 */ /* 0x000fea000b800000 */
[----:B------:R-:W3:Y:S01]  /*0690*/  LDC.64 R10, c[0x0][0x390] ;  /* 0x0000e400ff0a7b82 */ /* 0x000ee20000000a00 */
[----:B-12---:R-:W-:Y:S02]  /*06a0*/  IMAD R19, R7, R4, R5 ;  /* 0x0000000407137224 */ /* 0x006fe400078e0205 */
[----:B------:R-:W-:-:S05]  /*06b0*/  IMAD.IADD R9, R0, 0x1, R7 ;  /* 0x0000000100097824 */ /* 0x000fca00078e0207 */
[----:B------:R-:W1:Y:S01]  /*06c0*/  LDC.64 R22, c[0x0][0x388] ;  /* 0x0000e200ff167b82 */ /* 0x000e620000000a00 */
[----:B---3--:R-:W-:-:S06]  /*06d0*/  IMAD.WIDE.U32 R16, R19, 0x8, R10 ;  /* 0x0000000813107825 */ /* 0x008fcc00078e000a */
[----:B------:R-:W2:Y:S01]  /*06e0*/  LDG.E.64 R16, desc[UR10][R16.64] ;  /* 0x0000000a10107981 */ /* 0x000ea2000c1e1b00 */
[----:B-1----:R-:W-:Y:S02]  /*06f0*/  IMAD.WIDE.U32 R22, R9, 0x8, R22 ;  /* 0x0000000809167825 */ /* 0x002fe400078e0016 */
[----:B------:R-:W1:Y:S03]  /*0700*/  LDC.64 R8, c[0x0][0x388] ;  /* 0x0000e200ff087b82 */ /* 0x000e660000000a00 */
[----:B------:R-:W2:Y:S01]  /*0710*/  LDG.E.64 R14, desc[UR10][R22.64] ;  /* 0x0000000a160e7981 */ /* 0x000ea2000c1e1b00 */
[----:B------:R-:W-:Y:S02]  /*0720*/  IADD3 R6, P0, PT, R0, R7, RZ ;  /* 0x0000000700067210 */ /* 0x000fe40007f1e0ff */
[----:B------:R-:W-:Y:S02]  /*0730*/  IADD3 R19, PT, PT, R19, R4, RZ ;  /* 0x0000000413137210 */ /* 0x000fe40007ffe0ff */
[----:B------:R-:W-:-:S02]  /*0740*/  IADD3.X R18, PT, PT, RZ, RZ, RZ, P0, !PT ;  /* 0x000000ffff127210 */ /* 0x000fc400007fe4ff */
[----:B-1----:R-:W-:-:S04]  /*0750*/  LEA R8, P0, R6, R8, 0x3 ;  /* 0x0000000806087211 */ /* 0x002fc800078018ff */
[----:B------:R-:W-:Y:S01]  /*0760*/  LEA.HI.X R9, R6, R9, R18, 0x3, P0 ;  /* 0x0000000906097211 */ /* 0x000fe200000f1c12 */
[----:B--2---:R-:W-:Y:S01]  /*0770*/  DFMA R14, R14, R16, R20 ;  /* 0x000000100e0e722b */ /* 0x004fe20000000014 */
[----:B------:R-:W-:-:S06]  /*0780*/  IMAD.WIDE.U32 R20, R19, 0x8, R10 ;  /* 0x0000000813147825 */ /* 0x000fcc00078e000a */
[----:B------:R3:W-:Y:S04]  /*0790*/  STG.E.64 desc[UR10][R12.64], R14 ;  /* 0x0000000e0c007986 */ /* 0x0007e8000c101b0a */
[----:B------:R-:W2:Y:S04]  /*07a0*/  LDG.E.64 R20, desc[UR10][R20.64] ;  /* 0x0000000a14147981 */ /* 0x000ea8000c1e1b00 */
[----:B------:R-:W2:Y:S01]  /*07b0*/  LDG.E.64 R16, desc[UR10][R8.64+0x8] ;  /* 0x0000080a08107981 */ /* 0x000ea2000c1e1b00 */
[----:B------:R-:W-:-:S04]  /*07c0*/  IMAD.IADD R25, R19, 0x1, R4 ;  /* 0x0000000113197824 */ /* 0x000fc800078e0204 */
[----:B------:R-:W-:Y:S01]  /*07d0*/  IMAD.WIDE.U32 R22, R25, 0x8, R10 ;  /* 0x0000000819167825 */ /* 0x000fe200078e000a */
[----:B--2---:R-:W-:-:S07]  /*07e0*/  DFMA R16, R16, R20, R14 ;  /* 0x000000141010722b */ /* 0x004fce000000000e */
[----:B------:R3:W-:Y:S04]  /*07f0*/  STG.E.64 desc[UR10][R12.64], R16 ;  /* 0x000000100c007986 */ /* 0x0007e8000c101b0a */
[----:B------:R-:W2:Y:S04]  /*0800*/  LDG.E.64 R22, desc[UR10][R22.64] ;  /* 0x0000000a16167981 */ /* 0x000ea8000c1e1b00 */
[----:B------:R-:W2:Y:S01]  /*0810*/  LDG.E.64 R18, desc[UR10][R8.64+0x10] ;  /* 0x0000100a08127981 */ /* 0x000ea2000c1e1b00 */
[----:B------:R-:W-:-:S05]  /*0820*/  IADD3 R25, PT, PT, R25, R4, RZ ;  /* 0x0000000419197210 */ /* 0x000fca0007ffe0ff */
[----:B------:R-:W-:Y:S01]  /*0830*/  IMAD.WIDE.U32 R10, R25, 0x8, R10 ;  /* 0x00000008190a7825 */ /* 0x000fe200078e000a */
[----:B--2---:R-:W-:-:S07]  /*0840*/  DFMA R18, R18, R22, R16 ;  /* 0x000000161212722b */ /* 0x004fce0000000010 */
[----:B------:R3:W-:Y:S04]  /*0850*/  STG.E.64 desc[UR10][R12.64], R18 ;  /* 0x000000120c007986 */ /* 0x0007e8000c101b0a */
[----:B------:R-:W2:Y:S04]  /*0860*/  LDG.E.64 R20, desc[UR10][R8.64+0x18] ;  /* 0x0000180a08147981 */ /* 0x000ea8000c1e1b00 */
[----:B------:R-:W2:Y:S01]  /*0870*/  LDG.E.64 R10, desc[UR10][R10.64] ;  /* 0x0000000a0a0a7981 */ /* 0x000ea2000c1e1b00 */
[----:B------:R-:W-:Y:S01]  /*0880*/  IADD3 R7, PT, PT, R7, 0x4, RZ ;  /* 0x0000000407077810 */ /* 0x000fe20007ffe0ff */
[----:B--2---:R-:W-:-:S07]  /*0890*/  DFMA R20, R20, R10, R18 ;  /* 0x0000000a1414722b */ /* 0x004fce0000000012 */
[----:B------:R3:W-:Y:S04]  /*08a0*/  STG.E.64 desc[UR10][R12.64], R20 ;  /* 0x000000140c007986 */ /* 0x0007e8000c101b0a */
.L_x_4:
[----:B------:R-:W-:Y:S05]  /*08b0*/  BRA.U !UP1, `(.L_x_1) ;  /* 0x0000000109947547 */ /* 0x000fea000b800000 */
[----:B------:R-:W-:Y:S01]  /*08c0*/  UISETP.NE.AND UP0, UPT, UR7, 0x1, UPT ;  /* 0x000000010700788c */ /* 0x000fe2000bf05270 */
[----:B------:R-:W-:-:S04]  /*08d0*/  LOP3.LUT R6, R4, 0x1, RZ, 0xc0, !PT ;  /* 0x0000000104067812 */ /* 0x000fc800078ec0ff */
[----:B------:R-:W-:-:S04]  /*08e0*/  ISETP.NE.U32.AND P0, PT, R6, 0x1, PT ;  /* 0x000000010600780c */ /* 0x000fc80003f05070 */
[----:B------:R-:W-:Y:S09]  /*08f0*/  BRA.U !UP0, `(.L_x_5) ;  /* 0x0000000108587547 */ /* 0x000ff2000b800000 */
[----:B------:R-:W4:Y:S01]  /*0900*/  LDC.64 R8, c[0x0][0x390] ;  /* 0x0000e400ff087b82 */ /* 0x000f220000000a00 */
[----:B-123--:R-:W-:Y:S02]  /*0910*/  IMAD R19, R7, R4, R5 ;  /* 0x0000000407137224 */ /* 0x00efe400078e0205 */
[----:B------:R-:W-:-:S05]  /*0920*/  IMAD.IADD R23, R0, 0x1, R7 ;  /* 0x0000000100177824 */ /* 0x000fca00078e0207 */
[----:B------:R-:W1:Y:S01]  /*0930*/  LDC.64 R10, c[0x0][0x388] ;  /* 0x0000e200ff0a7b82 */ /* 0x000e620000000a00 */
[----:B----4-:R-:W-:-:S06]  /*0940*/  IMAD.WIDE.U32 R16, R19, 0x8, R8 ;  /* 0x0000000813107825 */ /* 0x010fcc00078e0008 */
[----:B------:R-:W2:Y:S01]  /*0950*/  LDG.E.64 R16, desc[UR10][R16.64] ;  /* 0x0000000a10107981 */ /* 0x000ea2000c1e1b00 */
[----:B-1----:R-:W-:Y:S02]  /*0960*/  IMAD.WIDE.U32 R22, R23, 0x8, R10 ;  /* 0x0000000817167825 */ /* 0x002fe400078e000a */
[----:B------:R-:W1:Y:S03]  /*0970*/  LDC.64 R10, c[0x0][0x388] ;  /* 0x0000e200ff0a7b82 */ /* 0x000e660000000a00 */
[----:B------:R-:W2:Y:S01]  /*0980*/  LDG.E.64 R14, desc[UR10][R22.64] ;  /* 0x0000000a160e7981 */ /* 0x000ea2000c1e1b00 */
[----:B------:R-:W-:Y:S02]  /*0990*/  IADD3 R6, P3, PT, R0, R7, RZ ;  /* 0x0000000700067210 */ /* 0x000fe40007f7e0ff */
[----:B------:R-:W-:Y:S02]  /*09a0*/  IADD3 R19, PT, PT, R19, R4, RZ ;  /* 0x0000000413137210 */ /* 0x000fe40007ffe0ff */
[----:B------:R-:W-:-:S03]  /*09b0*/  IADD3.X R18, PT, PT, RZ, RZ, RZ, P3, !PT ;  /* 0x000000ffff127210 */ /* 0x000fc60001ffe4ff */
[----:B------:R-:W-:Y:S01]  /*09c0*/  IMAD.WIDE.U32 R8, R19, 0x8, R8 ;  /* 0x0000000813087825 */ /* 0x000fe200078e0008 */
[----:B-1----:R-:W-:-:S04]  /*09d0*/  LEA R10, P3, R6, R10, 0x3 ;  /* 0x0000000a060a7211 */ /* 0x002fc800078618ff */
[----:B------:R-:W-:Y:S01]  /*09e0*/  LEA.HI.X R11, R6, R11, R18, 0x3, P3 ;  /* 0x0000000b060b7211 */ /* 0x000fe200018f1c12 */
[----:B--2---:R-:W-:-:S07]  /*09f0*/  DFMA R14, R14, R16, R20 ;  /* 0x000000100e0e722b */ /* 0x004fce0000000014 */
[----:B------:R4:W-:Y:S04]  /*0a00*/  STG.E.64 desc[UR10][R12.64], R14 ;  /* 0x0000000e0c007986 */ /* 0x0009e8000c101b0a */
[----:B------:R-:W2:Y:S04]  /*0a10*/  LDG.E.64 R20, desc[UR10][R8.64] ;  /* 0x0000000a08147981 */ /* 0x000ea8000c1e1b00 */
[----:B------:R-:W2:Y:S01]  /*0a20*/  LDG.E.64 R10, desc[UR10][R10.64+0x8] ;  /* 0x0000080a0a0a7981 */ /* 0x000ea2000c1e1b00 */
[----:B------:R-:W-:Y:S01]  /*0a30*/  VIADD R7, R7, 0x2 ;  /* 0x0000000207077836 */ /* 0x000fe20000000000 */
[----:B--2---:R-:W-:-:S07]  /*0a40*/  DFMA R20, R10, R20, R14 ;  /* 0x000000140a14722b */ /* 0x004fce000000000e */
[----:B------:R4:W-:Y:S04]  /*0a50*/  STG.E.64 desc[UR10][R12.64], R20 ;  /* 0x000000140c007986 */ /* 0x0009e8000c101b0a */
.L_x_5:
[----:B------:R-:W-:Y:S05]  /*0a60*/  @P0 BRA `(.L_x_1) ;  /* 0x0000000000280947 */ /* 0x000fea0003800000 */
[----:B------:R-:W5:Y:S01]  /*0a70*/  LDC.64 R8, c[0x0][0x388] ;  /* 0x0000e200ff087b82 */ /* 0x000f620000000a00 */
[----:B---34-:R-:W-:Y:S01]  /*0a80*/  IADD3 R15, PT, PT, R0, R7, RZ ;  /* 0x00000007000f7210 */ /* 0x018fe20007ffe0ff */
[----:B--2---:R-:W-:-:S06]  /*0a90*/  IMAD R5, R7, R4, R5 ;  /* 0x0000000407057224 */ /* 0x004fcc00078e0205 */
[----:B------:R-:W2:Y:S01]  /*0aa0*/  LDC.64 R10, c[0x0][0x390] ;  /* 0x0000e400ff0a7b82 */ /* 0x000ea20000000a00 */
[----:B-----5:R-:W-:-:S06]  /*0ab0*/  IMAD.WIDE.U32 R6, R15, 0x8, R8 ;  /* 0x000000080f067825 */ /* 0x020fcc00078e0008 */
[----:B------:R-:W1:Y:S01]  /*0ac0*/  LDG.E.64 R6, desc[UR10][R6.64] ;  /* 0x0000000a06067981 */ /* 0x000e62000c1e1b00 */
[----:B--2---:R-:W-:-:S06]  /*0ad0*/  IMAD.WIDE.U32 R8, R5, 0x8, R10 ;  /* 0x0000000805087825 */ /* 0x004fcc00078e000a */
[----:B------:R-:W1:Y:S02]  /*0ae0*/  LDG.E.64 R8, desc[UR10][R8.64] ;  /* 0x0000000a08087981 */ /* 0x000e64000c1e1b00 */
[----:B-1----:R-:W-:-:S07]  /*0af0*/  DFMA R20, R6, R8, R20 ;  /* 0x000000080614722b */ /* 0x002fce0000000014 */
[----:B------:R1:W-:Y:S04]  /*0b00*/  STG.E.64 desc[UR10][R12.64], R20 ;  /* 0x000000140c007986 */ /* 0x0003e8000c101b0a */
.L_x_1:
[----:B------:R-:W-:Y:S05]  /*0b10*/  BSYNC.RECONVERGENT B0 ;  /* 0x0000000000007941 */ /* 0x000fea0003800200 */
.L_x_0:
[----:B------:R-:W-:Y:S05]  /*0b20*/  @P2 BRA `(.L_x_6) ;  /* 0xfffffff400742947 */ /* 0x000fea000383ffff */
[----:B------:R-:W-:-:S04]  /*0b30*/  IADD3 R3, PT, PT, R3, 0x1, RZ ;  /* 0x0000000103037810 */ /* 0x000fc80007ffe0ff */
[----:B------:R-:W-:-:S13]  /*0b40*/  ISETP.NE.AND P0, PT, R3, R4, PT ;  /* 0x000000040300720c */ /* 0x000fda0003f05270 */
[----:B------:R-:W-:Y:S05]  /*0b50*/  @P0 BRA `(.L_x_7) ;  /* 0xfffffff400640947 */ /* 0x000fea000383ffff */
[----:B------:R-:W-:Y:S05]  /*0b60*/  EXIT ;  /* 0x000000000000794d */ /* 0x000fea0003800000 */
.L_x_8:
[----:B------:R-:W-:-:S00]  /*0b70*/  BRA `(.L_x_8) ;  /* 0xfffffffc00fc7947 */ /* 0x000fc0000383ffff */
[----:B------:R-:W-:-:S00]  /*0b80*/  NOP ;  /* 0x0000000000007918 */ /* 0x000fc00000000000 */
[----:B------:R-:W-:-:S00]  /*0b90*/  NOP ;  /* 0x0000000000007918 */ /* 0x000fc00000000000 */
[----:B------:R-:W-:-:S00]  /*0ba0*/  NOP ;  /* 0x0000000000007918 */ /* 0x000fc00000000000 */
[----:B------:R-:W-:-:S00]  /*0bb0*/  NOP ;  /* 0x0000000000007918 */ /* 0x000fc00000000000 */
[----:B------:R-:W-:-:S00]  /*0bc0*/  NOP ;  /* 0x0000000000007918 */ /* 0x000fc00000000000 */
[----:B------:R-:W-:-:S00]  /*0bd0*/  NOP ;  /* 0x0000000000007918 */ /* 0x000fc00000000000 */
[----:B------:R-:W-:-:S00]  /*0be0*/  NOP ;  /* 0x0000000000007918 */ /* 0x000fc00000000000 */
[----:B------:R-:W-:-:S00]  /*0bf0*/  NOP ;  /* 0x0000000000007918 */ /* 0x000fc00000000000 */
.L_x_9:


//--------------------- .nv.shared.reserved.0     --------------------------
	.section	.nv.shared.reserved.0,"aw",@nobits
	.weak		__nv_reservedSMEM_offset_0_alias
	.size		__nv_reservedSMEM_offset_0_alias, 0, 64
	.other		__nv_reservedSMEM_offset_0_alias,@"STO_CUDA_RESERVED_SHARED STV_DEFAULT"
__nv_reservedSMEM_offset_0_alias:
	.zero		0
	.zero		64


//--------------------- .nv.constant0._Z7mat_mulPdS_S_i --------------------------
	.section	.nv.constant0._Z7mat_mulPdS_S_i,"a",@progbits
	.sectionflags	@""
	.align	4
.nv.constant0._Z7mat_mulPdS_S_i:
	.zero		924


//--------------------- SYMBOLS --------------------------

	.type		.nv.reservedSmem.offset0,@object
	.size		.nv.reservedSmem.offset0,0x4
